//
// Generated by NVIDIA NVVM Compiler
//
// Compiler Build ID: CL-36424714
// Cuda compilation tools, release 13.0, V13.0.88
// Based on NVVM 20.0.0
//

.version 9.0
.target sm_100
.address_size 64

	// .globl	_Z5saxpyjfPfS_

.visible .entry _Z5saxpyjfPfS_(
	.param .u32 _Z5saxpyjfPfS__param_0,
	.param .f32 _Z5saxpyjfPfS__param_1,
	.param .u64 .ptr .align 1 _Z5saxpyjfPfS__param_2,
	.param .u64 .ptr .align 1 _Z5saxpyjfPfS__param_3
)
{
	.reg .pred 	%p<10>;
	.reg .b32 	%r<62>;
	.reg .b32 	%f<86>;
	.reg .b64 	%rd<67>;

	ld.param.u32 	%r21, [_Z5saxpyjfPfS__param_0];
	ld.param.f32 	%f14, [_Z5saxpyjfPfS__param_1];
	ld.param.u64 	%rd2, [_Z5saxpyjfPfS__param_2];
	ld.param.u64 	%rd3, [_Z5saxpyjfPfS__param_3];
	cvta.to.global.u64 	%rd1, %rd3;
	mov.b32 	%r22, 0;
	st.global.u32 	[%rd1], %r22;
	setp.lt.s32 	%p1, %r21, 1;
	mov.f32 	%f85, 0f00000000;
	@%p1 bra 	$L__BB0_14;
	and.b32  	%r1, %r21, 15;
	setp.lt.u32 	%p2, %r21, 16;
	mov.f32 	%f85, 0f00000000;
	mov.u32 	%r58, %r21;
	@%p2 bra 	$L__BB0_5;
	add.s32 	%r56, %r21, -7;
	and.b32  	%r23, %r21, 2147483632;
	neg.s32 	%r55, %r23;
	mov.f32 	%f85, 0f00000000;
$L__BB0_3:
	.pragma "nounroll";
	add.s32 	%r24, %r56, 7;
	mul.wide.u32 	%rd4, %r24, 4;
	add.s64 	%rd5, %rd1, %rd4;
	ld.global.f32 	%f19, [%rd5];
	add.f32 	%f20, %f85, %f19;
	add.s32 	%r25, %r56, 6;
	mul.wide.u32 	%rd6, %r25, 4;
	add.s64 	%rd7, %rd1, %rd6;
	ld.global.f32 	%f21, [%rd7];
	add.f32 	%f22, %f20, %f21;
	add.s32 	%r26, %r56, 5;
	mul.wide.u32 	%rd8, %r26, 4;
	add.s64 	%rd9, %rd1, %rd8;
	ld.global.f32 	%f23, [%rd9];
	add.f32 	%f24, %f22, %f23;
	add.s32 	%r27, %r56, 4;
	mul.wide.u32 	%rd10, %r27, 4;
	add.s64 	%rd11, %rd1, %rd10;
	ld.global.f32 	%f25, [%rd11];
	add.f32 	%f26, %f24, %f25;
	add.s32 	%r28, %r56, 3;
	mul.wide.u32 	%rd12, %r28, 4;
	add.s64 	%rd13, %rd1, %rd12;
	ld.global.f32 	%f27, [%rd13];
	add.f32 	%f28, %f26, %f27;
	add.s32 	%r29, %r56, 2;
	mul.wide.u32 	%rd14, %r29, 4;
	add.s64 	%rd15, %rd1, %rd14;
	ld.global.f32 	%f29, [%rd15];
	add.f32 	%f30, %f28, %f29;
	add.s32 	%r30, %r56, 1;
	mul.wide.u32 	%rd16, %r30, 4;
	add.s64 	%rd17, %rd1, %rd16;
	ld.global.f32 	%f31, [%rd17];
	add.f32 	%f32, %f30, %f31;
	add.s32 	%r31, %r56, -8;
	mul.wide.u32 	%rd18, %r56, 4;
	add.s64 	%rd19, %rd1, %rd18;
	ld.global.f32 	%f33, [%rd19];
	add.f32 	%f34, %f32, %f33;
	add.s32 	%r32, %r56, -1;
	mul.wide.u32 	%rd20, %r32, 4;
	add.s64 	%rd21, %rd1, %rd20;
	ld.global.f32 	%f35, [%rd21];
	add.f32 	%f36, %f34, %f35;
	add.s32 	%r33, %r56, -2;
	mul.wide.u32 	%rd22, %r33, 4;
	add.s64 	%rd23, %rd1, %rd22;
	ld.global.f32 	%f37, [%rd23];
	add.f32 	%f38, %f36, %f37;
	add.s32 	%r34, %r56, -3;
	mul.wide.u32 	%rd24, %r34, 4;
	add.s64 	%rd25, %rd1, %rd24;
	ld.global.f32 	%f39, [%rd25];
	add.f32 	%f40, %f38, %f39;
	add.s32 	%r35, %r56, -4;
	mul.wide.u32 	%rd26, %r35, 4;
	add.s64 	%rd27, %rd1, %rd26;
	ld.global.f32 	%f41, [%rd27];
	add.f32 	%f42, %f40, %f41;
	add.s32 	%r36, %r56, -5;
	mul.wide.u32 	%rd28, %r36, 4;
	add.s64 	%rd29, %rd1, %rd28;
	ld.global.f32 	%f43, [%rd29];
	add.f32 	%f44, %f42, %f43;
	add.s32 	%r37, %r56, -6;
	mul.wide.u32 	%rd30, %r37, 4;
	add.s64 	%rd31, %rd1, %rd30;
	ld.global.f32 	%f45, [%rd31];
	add.f32 	%f46, %f44, %f45;
	add.s32 	%r38, %r56, -7;
	mul.wide.u32 	%rd32, %r38, 4;
	add.s64 	%rd33, %rd1, %rd32;
	ld.global.f32 	%f47, [%rd33];
	add.f32 	%f48, %f46, %f47;
	mul.wide.u32 	%rd34, %r31, 4;
	add.s64 	%rd35, %rd1, %rd34;
	ld.global.f32 	%f49, [%rd35];
	add.f32 	%f85, %f48, %f49;
	add.s32 	%r56, %r56, -16;
	add.s32 	%r55, %r55, 16;
	setp.ne.s32 	%p3, %r55, 0;
	@%p3 bra 	$L__BB0_3;
	add.s32 	%r58, %r56, 7;
$L__BB0_5:
	setp.eq.s32 	%p4, %r1, 0;
	@%p4 bra 	$L__BB0_14;
	and.b32  	%r10, %r21, 7;
	setp.lt.u32 	%p5, %r1, 8;
	@%p5 bra 	$L__BB0_8;
	mul.wide.u32 	%rd36, %r58, 4;
	add.s64 	%rd37, %rd1, %rd36;
	ld.global.f32 	%f51, [%rd37];
	add.f32 	%f52, %f85, %f51;
	add.s32 	%r39, %r58, -1;
	mul.wide.u32 	%rd38, %r39, 4;
	add.s64 	%rd39, %rd1, %rd38;
	ld.global.f32 	%f53, [%rd39];
	add.f32 	%f54, %f52, %f53;
	add.s32 	%r40, %r58, -2;
	mul.wide.u32 	%rd40, %r40, 4;
	add.s64 	%rd41, %rd1, %rd40;
	ld.global.f32 	%f55, [%rd41];
	add.f32 	%f56, %f54, %f55;
	add.s32 	%r41, %r58, -3;
	mul.wide.u32 	%rd42, %r41, 4;
	add.s64 	%rd43, %rd1, %rd42;
	ld.global.f32 	%f57, [%rd43];
	add.f32 	%f58, %f56, %f57;
	add.s32 	%r42, %r58, -4;
	mul.wide.u32 	%rd44, %r42, 4;
	add.s64 	%rd45, %rd1, %rd44;
	ld.global.f32 	%f59, [%rd45];
	add.f32 	%f60, %f58, %f59;
	add.s32 	%r43, %r58, -5;
	mul.wide.u32 	%rd46, %r43, 4;
	add.s64 	%rd47, %rd1, %rd46;
	ld.global.f32 	%f61, [%rd47];
	add.f32 	%f62, %f60, %f61;
	add.s32 	%r44, %r58, -6;
	mul.wide.u32 	%rd48, %r44, 4;
	add.s64 	%rd49, %rd1, %rd48;
	ld.global.f32 	%f63, [%rd49];
	add.f32 	%f64, %f62, %f63;
	add.s32 	%r45, %r58, -7;
	mul.wide.u32 	%rd50, %r45, 4;
	add.s64 	%rd51, %rd1, %rd50;
	ld.global.f32 	%f65, [%rd51];
	add.f32 	%f85, %f64, %f65;
	add.s32 	%r58, %r58, -8;
$L__BB0_8:
	setp.eq.s32 	%p6, %r10, 0;
	@%p6 bra 	$L__BB0_14;
	and.b32  	%r13, %r21, 3;
	setp.lt.u32 	%p7, %r10, 4;
	@%p7 bra 	$L__BB0_11;
	mul.wide.u32 	%rd52, %r58, 4;
	add.s64 	%rd53, %rd1, %rd52;
	ld.global.f32 	%f67, [%rd53];
	add.f32 	%f68, %f85, %f67;
	add.s32 	%r46, %r58, -1;
	mul.wide.u32 	%rd54, %r46, 4;
	add.s64 	%rd55, %rd1, %rd54;
	ld.global.f32 	%f69, [%rd55];
	add.f32 	%f70, %f68, %f69;
	add.s32 	%r47, %r58, -2;
	mul.wide.u32 	%rd56, %r47, 4;
	add.s64 	%rd57, %rd1, %rd56;
	ld.global.f32 	%f71, [%rd57];
	add.f32 	%f72, %f70, %f71;
	add.s32 	%r48, %r58, -3;
	mul.wide.u32 	%rd58, %r48, 4;
	add.s64 	%rd59, %rd1, %rd58;
	ld.global.f32 	%f73, [%rd59];
	add.f32 	%f85, %f72, %f73;
	add.s32 	%r58, %r58, -4;
$L__BB0_11:
	setp.eq.s32 	%p8, %r13, 0;
	@%p8 bra 	$L__BB0_14;
	neg.s32 	%r60, %r13;
$L__BB0_13:
	.pragma "nounroll";
	mul.wide.u32 	%rd60, %r58, 4;
	add.s64 	%rd61, %rd1, %rd60;
	ld.global.f32 	%f74, [%rd61];
	add.f32 	%f85, %f85, %f74;
	add.s32 	%r58, %r58, -1;
	add.s32 	%r60, %r60, 1;
	setp.ne.s32 	%p9, %r60, 0;
	@%p9 bra 	$L__BB0_13;
$L__BB0_14:
	mov.u32 	%r49, %tid.x;
	mov.u32 	%r50, %ntid.x;
	mov.u32 	%r51, %ctaid.x;
	mad.lo.s32 	%r52, %r51, %r50, %r49;
	cvta.to.global.u64 	%rd62, %rd2;
	mul.wide.s32 	%rd63, %r52, 4;
	add.s64 	%rd64, %rd62, %rd63;
	ld.global.f32 	%f75, [%rd64];
	fma.rn.f32 	%f76, %f14, %f75, %f85;
	add.s32 	%r53, %r21, %r52;
	add.s32 	%r54, %r53, 1;
	mul.wide.u32 	%rd65, %r54, 4;
	add.s64 	%rd66, %rd1, %rd65;
	st.global.f32 	[%rd66], %f76;
	ret;

}


// ===== COMPILED SASS (sm_100) =====

	.target	sm_100

	.elftype	@"ET_EXEC"


//--------------------- .note.nv.tkinfo           --------------------------
	.section	.note.nv.tkinfo,"",@"SHT_NOTE"
	.sectionflags	@"SHF_NOTE_NV_TKINFO"
	.tkinfo
        /*0018*/ 	.word	0x00000002
        /*0030*/ 	.string	""
        /*0030*/ 	.string	"ptxas"
        /*0030*/ 	.string	"Cuda compilation tools, release 13.0, V13.0.88"
        /*0030*/ 	.string	"Build cuda_13.0.r13.0/compiler.36424714_0"
        /*0030*/ 	.string	"-arch sm_100 -m 64 "



//--------------------- .note.nv.cuinfo           --------------------------
	.section	.note.nv.cuinfo,"",@"SHT_NOTE"
	.sectionflags	@"SHF_NOTE_NV_CUINFO"
        /*0018*/ 	.short	0x0002
        /*001a*/ 	.short	0x0064
        /*001c*/ 	.short	0x0082
	.zero		2


//--------------------- .nv.info                  --------------------------
	.section	.nv.info,"",@"SHT_CUDA_INFO"
	.align	4


	//----- nvinfo : EIATTR_REGCOUNT
	.align		4
        /*0000*/ 	.byte	0x04, 0x2f
        /*0002*/ 	.short	(.L_1 - .L_0)
	.align		4
.L_0:
        /*0004*/ 	.word	index@(_Z5saxpyjfPfS_)
        /*0008*/ 	.word	0x00000020


	//----- nvinfo : EIATTR_FRAME_SIZE
	.align		4
.L_1:
        /*000c*/ 	.byte	0x04, 0x11
        /*000e*/ 	.short	(.L_3 - .L_2)
	.align		4
.L_2:
        /*0010*/ 	.word	index@(_Z5saxpyjfPfS_)
        /*0014*/ 	.word	0x00000000


	//----- nvinfo : EIATTR_MIN_STACK_SIZE
	.align		4
.L_3:
        /*0018*/ 	.byte	0x04, 0x12
        /*001a*/ 	.short	(.L_5 - .L_4)
	.align		4
.L_4:
        /*001c*/ 	.word	index@(_Z5saxpyjfPfS_)
        /*0020*/ 	.word	0x00000000
.L_5:


//--------------------- .nv.compat                --------------------------
	.section	.nv.compat,"",@"SHT_CUDA_COMPAT_INFO"
	.align	4
        /*0000*/ 	.byte	0x02, 0x09, 0x00, 0x00, 0x02, 0x02, 0x01, 0x00, 0x02, 0x05, 0x05, 0x00, 0x03, 0x07, 0x01, 0x01
        /*0010*/ 	.byte	0x02, 0x03, 0x00, 0x00, 0x02, 0x06, 0x01, 0x00, 0x04, 0x0b, 0x08, 0x00, 0x09, 0x00, 0x00, 0x00
        /*0020*/ 	.byte	0x00, 0x00, 0x00, 0x00


//--------------------- .nv.info._Z5saxpyjfPfS_   --------------------------
	.section	.nv.info._Z5saxpyjfPfS_,"",@"SHT_CUDA_INFO"
	.sectionflags	@""
	.align	4


	//----- nvinfo : EIATTR_CUDA_API_VERSION
	.align		4
        /*0000*/ 	.byte	0x04, 0x37
        /*0002*/ 	.short	(.L_7 - .L_6)
.L_6:
        /*0004*/ 	.word	0x00000082


	//----- nvinfo : EIATTR_KPARAM_INFO
	.align		4
.L_7:
        /*0008*/ 	.byte	0x04, 0x17
        /*000a*/ 	.short	(.L_9 - .L_8)
.L_8:
        /*000c*/ 	.word	0x00000000
        /*0010*/ 	.short	0x0003
        /*0012*/ 	.short	0x0010
        /*0014*/ 	.byte	0x00, 0xf5, 0x21, 0x00


	//----- nvinfo : EIATTR_KPARAM_INFO
	.align		4
.L_9:
        /*0018*/ 	.byte	0x04, 0x17
        /*001a*/ 	.short	(.L_11 - .L_10)
.L_10:
        /*001c*/ 	.word	0x00000000
        /*0020*/ 	.short	0x0002
        /*0022*/ 	.short	0x0008
        /*0024*/ 	.byte	0x00, 0xf5, 0x21, 0x00


	//----- nvinfo : EIATTR_KPARAM_INFO
	.align		4
.L_11:
        /*0028*/ 	.byte	0x04, 0x17
        /*002a*/ 	.short	(.L_13 - .L_12)
.L_12:
        /*002c*/ 	.word	0x00000000
        /*0030*/ 	.short	0x0001
        /*0032*/ 	.short	0x0004
        /*0034*/ 	.byte	0x00, 0xf0, 0x11, 0x00


	//----- nvinfo : EIATTR_KPARAM_INFO
	.align		4
.L_13:
        /*0038*/ 	.byte	0x04, 0x17
        /*003a*/ 	.short	(.L_15 - .L_14)
.L_14:
        /*003c*/ 	.word	0x00000000
        /*0040*/ 	.short	0x0000
        /*0042*/ 	.short	0x0000
        /*0044*/ 	.byte	0x00, 0xf0, 0x11, 0x00


	//----- nvinfo : EIATTR_SPARSE_MMA_MASK
	.align		4
.L_15:
        /*0048*/ 	.byte	0x03, 0x50
        /*004a*/ 	.short	0x0000


	//----- nvinfo : EIATTR_MAXREG_COUNT
	.align		4
        /*004c*/ 	.byte	0x03, 0x1b
        /*004e*/ 	.short	0x00ff


	//----- nvinfo : EIATTR_MERCURY_ISA_VERSION
	.align		4
        /*0050*/ 	.byte	0x03, 0x5f
        /*0052*/ 	.short	0x0101


	//----- nvinfo : EIATTR_VRC_CTA_INIT_COUNT
	.align		4
        /*0054*/ 	.byte	0x02, 0x4a
	.zero		1
	.zero		1


	//----- nvinfo : EIATTR_EXIT_INSTR_OFFSETS
	.align		4
        /*0058*/ 	.byte	0x04, 0x1c
        /*005a*/ 	.short	(.L_17 - .L_16)


	//   ....[0]....
.L_16:
        /*005c*/ 	.word	0x00000ac0


	//----- nvinfo : EIATTR_CBANK_PARAM_SIZE
	.align		4
.L_17:
        /*0060*/ 	.byte	0x03, 0x19
        /*0062*/ 	.short	0x0018


	//----- nvinfo : EIATTR_PARAM_CBANK
	.align		4
        /*0064*/ 	.byte	0x04, 0x0a
        /*0066*/ 	.short	(.L_19 - .L_18)
	.align		4
.L_18:
        /*0068*/ 	.word	index@(.nv.constant0._Z5saxpyjfPfS_)
        /*006c*/ 	.short	0x0380
        /*006e*/ 	.short	0x0018


	//----- nvinfo : EIATTR_SW_WAR
	.align		4
.L_19:
        /*0070*/ 	.byte	0x04, 0x36
        /*0072*/ 	.short	(.L_21 - .L_20)
.L_20:
        /*0074*/ 	.word	0x00000008
.L_21:


//--------------------- .nv.callgraph             --------------------------
	.section	.nv.callgraph,"",@"SHT_CUDA_CALLGRAPH"
	.align	4
	.sectionentsize	8
	.align		4
        /*0000*/ 	.word	0x00000000
	.align		4
        /*0004*/ 	.word	0xffffffff
	.align		4
        /*0008*/ 	.word	0x00000000
	.align		4
        /*000c*/ 	.word	0xfffffffe
	.align		4
        /*0010*/ 	.word	0x00000000
	.align		4
        /*0014*/ 	.word	0xfffffffd
	.align		4
        /*0018*/ 	.word	0x00000000
	.align		4
        /*001c*/ 	.word	0xfffffffc


//--------------------- .text._Z5saxpyjfPfS_      --------------------------
	.section	.text._Z5saxpyjfPfS_,"ax",@progbits
	.align	128
        .global         _Z5saxpyjfPfS_
        .type           _Z5saxpyjfPfS_,@function
        .size           _Z5saxpyjfPfS_,(.L_x_7 - _Z5saxpyjfPfS_)
        .other          _Z5saxpyjfPfS_,@"STO_CUDA_ENTRY STV_DEFAULT"
_Z5saxpyjfPfS_:
.text._Z5saxpyjfPfS_:
[----:B------:R-:W-:Y:S08]  /*0000*/  LDC R1, c[0x0][0x37c] ;  /* 0x0000df00ff017b82 */ /* 0x000ff00000000800 */
[----:B------:R-:W0:Y:S01]  /*0010*/  LDC.64 R2, c[0x0][0x390] ;  /* 0x0000e400ff027b82 */ /* 0x000e220000000a00 */
[----:B------:R-:W0:Y:S01]  /*0020*/  LDCU.64 UR8, c[0x0][0x358] ;  /* 0x00006b00ff0877ac */ /* 0x000e220008000a00 */
[----:B------:R-:W-:Y:S01]  /*0030*/  HFMA2 R0, -RZ, RZ, 0, 0 ;  /* 0x00000000ff007431 */ /* 0x000fe200000001ff */
[----:B------:R-:W1:Y:S02]  /*0040*/  LDCU UR7, c[0x0][0x380] ;  /* 0x00007000ff0777ac */ /* 0x000e640008000800 */
[----:B-1----:R-:W-:Y:S01]  /*0050*/  UISETP.GE.AND UP0, UPT, UR7, 0x1, UPT ;  /* 0x000000010700788c */ /* 0x002fe2000bf06270 */
[----:B0-----:R0:W-:Y:S08]  /*0060*/  STG.E desc[UR8][R2.64], RZ ;  /* 0x000000ff02007986 */ /* 0x0011f0000c101908 */
[----:B------:R-:W-:Y:S05]  /*0070*/  BRA.U !UP0, `(.L_x_0) ;  /* 0x00000009085c7547 */ /* 0x000fea000b800000 */
[----:B------:R-:W1:Y:S01]  /*0080*/  LDCU UR4, c[0x0][0x380] ;  /* 0x00007000ff0477ac */ /* 0x000e620008000800 */
[----:B------:R-:W-:Y:S01]  /*0090*/  MOV R0, RZ ;  /* 0x000000ff00007202 */ /* 0x000fe20000000f00 */
[----:B------:R-:W-:Y:S02]  /*00a0*/  UISETP.GE.U32.AND UP0, UPT, UR7, 0x10, UPT ;  /* 0x000000100700788c */ /* 0x000fe4000bf06070 */
[----:B------:R-:W-:Y:S01]  /*00b0*/  ULOP3.LUT UR5, UR7, 0xf, URZ, 0xc0, !UPT ;  /* 0x0000000f07057892 */ /* 0x000fe2000f8ec0ff */
[----:B-1----:R-:W-:-:S06]  /*00c0*/  MOV R15, UR4 ;  /* 0x00000004000f7c02 */ /* 0x002fcc0008000f00 */
[----:B------:R-:W-:Y:S05]  /*00d0*/  BRA.U !UP0, `(.L_x_1) ;  /* 0x0000000508287547 */ /* 0x000fea000b800000 */
[----:B------:R-:W-:Y:S01]  /*00e0*/  UIADD3 UR6, UPT, UPT, UR7, -0x7, URZ ;  /* 0xfffffff907067890 */ /* 0x000fe2000fffe0ff */
[----:B------:R-:W-:Y:S01]  /*00f0*/  MOV R0, RZ ;  /* 0x000000ff00007202 */ /* 0x000fe20000000f00 */
[----:B------:R-:W-:-:S04]  /*0100*/  ULOP3.LUT UR4, UR7, 0x7ffffff0, URZ, 0xc0, !UPT ;  /* 0x7ffffff007047892 */ /* 0x000fc8000f8ec0ff */
[----:B------:R-:W-:Y:S01]  /*0110*/  MOV R15, UR6 ;  /* 0x00000006000f7c02 */ /* 0x000fe20008000f00 */
[----:B------:R-:W-:-:S12]  /*0120*/  UIADD3 UR4, UPT, UPT, -UR4, URZ, URZ ;  /* 0x000000ff04047290 */ /* 0x000fd8000fffe1ff */
.L_x_2:
[----:B0-----:R-:W0:Y:S01]  /*0130*/  LDC.64 R2, c[0x0][0x390] ;  /* 0x0000e400ff027b82 */ /* 0x001e220000000a00 */
[C---:B------:R-:W-:Y:S02]  /*0140*/  IADD3 R5, PT, PT, R15.reuse, 0x7, RZ ;  /* 0x000000070f057810 */ /* 0x040fe40007ffe0ff */
[C---:B------:R-:W-:Y:S02]  /*0150*/  IADD3 R7, PT, PT, R15.reuse, 0x6, RZ ;  /* 0x000000060f077810 */ /* 0x040fe40007ffe0ff */
[C---:B------:R-:W-:Y:S02]  /*0160*/  IADD3 R9, PT, PT, R15.reuse, 0x5, RZ ;  /* 0x000000050f097810 */ /* 0x040fe40007ffe0ff */
[C---:B------:R-:W-:Y:S02]  /*0170*/  IADD3 R11, PT, PT, R15.reuse, 0x4, RZ ;  /* 0x000000040f0b7810 */ /* 0x040fe40007ffe0ff */
[----:B------:R-:W-:Y:S01]  /*0180*/  IADD3 R13, PT, PT, R15, 0x3, RZ ;  /* 0x000000030f0d7810 */ /* 0x000fe20007ffe0ff */
[----:B0-----:R-:W-:-:S04]  /*0190*/  IMAD.WIDE.U32 R4, R5, 0x4, R2 ;  /* 0x0000000405047825 */ /* 0x001fc800078e0002 */
[--C-:B------:R-:W-:Y:S01]  /*01a0*/  IMAD.WIDE.U32 R6, R7, 0x4, R2.reuse ;  /* 0x0000000407067825 */ /* 0x100fe200078e0002 */
[----:B------:R0:W2:Y:S03]  /*01b0*/  LDG.E R23, desc[UR8][R4.64] ;  /* 0x0000000804177981 */ /* 0x0000a6000c1e1900 */
[--C-:B------:R-:W-:Y:S01]  /*01c0*/  IMAD.WIDE.U32 R8, R9, 0x4, R2.reuse ;  /* 0x0000000409087825 */ /* 0x100fe200078e0002 */
[----:B------:R1:W3:Y:S03]  /*01d0*/  LDG.E R22, desc[UR8][R6.64] ;  /* 0x0000000806167981 */ /* 0x0002e6000c1e1900 */
[----:B------:R-:W-:Y:S01]  /*01e0*/  IMAD.WIDE.U32 R10, R11, 0x4, R2 ;  /* 0x000000040b0a7825 */ /* 0x000fe200078e0002 */
[----:B------:R4:W5:Y:S01]  /*01f0*/  LDG.E R21, desc[UR8][R8.64] ;  /* 0x0000000808157981 */ /* 0x000962000c1e1900 */
[----:B------:R-:W-:-:S02]  /*0200*/  IADD3 R17, PT, PT, R15, 0x2, RZ ;  /* 0x000000020f117810 */ /* 0x000fc40007ffe0ff */
[--C-:B------:R-:W-:Y:S01]  /*0210*/  IMAD.WIDE.U32 R12, R13, 0x4, R2.reuse ;  /* 0x000000040d0c7825 */ /* 0x100fe200078e0002 */
[----:B------:R4:W5:Y:S01]  /*0220*/  LDG.E R20, desc[UR8][R10.64] ;  /* 0x000000080a147981 */ /* 0x000962000c1e1900 */
[----:B------:R-:W-:Y:S02]  /*0230*/  IADD3 R27, PT, PT, R15, 0x1, RZ ;  /* 0x000000010f1b7810 */ /* 0x000fe40007ffe0ff */
[--C-:B0-----:R-:W-:Y:S01]  /*0240*/  IMAD.WIDE.U32 R4, R17, 0x4, R2.reuse ;  /* 0x0000000411047825 */ /* 0x101fe200078e0002 */
[----:B------:R0:W5:Y:S03]  /*0250*/  LDG.E R19, desc[UR8][R12.64] ;  /* 0x000000080c137981 */ /* 0x000166000c1e1900 */
[----:B------:R-:W-:Y:S01]  /*0260*/  IMAD.WIDE.U32 R26, R27, 0x4, R2 ;  /* 0x000000041b1a7825 */ /* 0x000fe200078e0002 */
[----:B------:R0:W5:Y:S01]  /*0270*/  LDG.E R18, desc[UR8][R4.64] ;  /* 0x0000000804127981 */ /* 0x000162000c1e1900 */
[----:B------:R-:W-:-:S02]  /*0280*/  IADD3 R25, PT, PT, R15, -0x1, RZ ;  /* 0xffffffff0f197810 */ /* 0x000fc40007ffe0ff */
[C-C-:B-1----:R-:W-:Y:S01]  /*0290*/  IMAD.WIDE.U32 R6, R15.reuse, 0x4, R2.reuse ;  /* 0x000000040f067825 */ /* 0x142fe200078e0002 */
[----:B------:R1:W5:Y:S01]  /*02a0*/  LDG.E R17, desc[UR8][R26.64] ;  /* 0x000000081a117981 */ /* 0x000362000c1e1900 */
[----:B------:R-:W-:Y:S02]  /*02b0*/  IADD3 R29, PT, PT, R15, -0x2, RZ ;  /* 0xfffffffe0f1d7810 */ /* 0x000fe40007ffe0ff */
[--C-:B----4-:R-:W-:Y:S01]  /*02c0*/  IMAD.WIDE.U32 R8, R25, 0x4, R2.reuse ;  /* 0x0000000419087825 */ /* 0x110fe200078e0002 */
[----:B------:R4:W5:Y:S01]  /*02d0*/  LDG.E R16, desc[UR8][R6.64] ;  /* 0x0000000806107981 */ /* 0x000962000c1e1900 */
[----:B------:R-:W-:Y:S02]  /*02e0*/  IADD3 R11, PT, PT, R15, -0x3, RZ ;  /* 0xfffffffd0f0b7810 */ /* 0x000fe40007ffe0ff */
[----:B------:R-:W-:Y:S01]  /*02f0*/  IMAD.WIDE.U32 R24, R29, 0x4, R2 ;  /* 0x000000041d187825 */ /* 0x000fe200078e0002 */
[----:B------:R4:W5:Y:S01]  /*0300*/  LDG.E R14, desc[UR8][R8.64] ;  /* 0x00000008080e7981 */ /* 0x000962000c1e1900 */
[----:B------:R-:W-:-:S02]  /*0310*/  IADD3 R29, PT, PT, R15, -0x4, RZ ;  /* 0xfffffffc0f1d7810 */ /* 0x000fc40007ffe0ff */
[--C-:B0-----:R-:W-:Y:S01]  /*0320*/  IMAD.WIDE.U32 R12, R11, 0x4, R2.reuse ;  /* 0x000000040b0c7825 */ /* 0x101fe200078e0002 */
[----:B------:R-:W-:Y:S01]  /*0330*/  IADD3 R11, PT, PT, R15, -0x5, RZ ;  /* 0xfffffffb0f0b7810 */ /* 0x000fe20007ffe0ff */
[----:B------:R-:W5:Y:S02]  /*0340*/  LDG.E R24, desc[UR8][R24.64] ;  /* 0x0000000818187981 */ /* 0x000f64000c1e1900 */
[--C-:B------:R-:W-:Y:S01]  /*0350*/  IMAD.WIDE.U32 R4, R29, 0x4, R2.reuse ;  /* 0x000000041d047825 */ /* 0x100fe200078e0002 */
[----:B-1----:R-:W-:Y:S01]  /*0360*/  IADD3 R27, PT, PT, R15, -0x6, RZ ;  /* 0xfffffffa0f1b7810 */ /* 0x002fe20007ffe0ff */
[----:B------:R-:W5:Y:S02]  /*0370*/  LDG.E R12, desc[UR8][R12.64] ;  /* 0x000000080c0c7981 */ /* 0x000f64000c1e1900 */
[--C-:B----4-:R-:W-:Y:S01]  /*0380*/  IMAD.WIDE.U32 R6, R11, 0x4, R2.reuse ;  /* 0x000000040b067825 */ /* 0x110fe200078e0002 */
[----:B------:R-:W-:Y:S01]  /*0390*/  IADD3 R11, PT, PT, R15, -0x7, RZ ;  /* 0xfffffff90f0b7810 */ /* 0x000fe20007ffe0ff */
[----:B------:R-:W4:Y:S02]  /*03a0*/  LDG.E R4, desc[UR8][R4.64] ;  /* 0x0000000804047981 */ /* 0x000f24000c1e1900 */
[--C-:B------:R-:W-:Y:S01]  /*03b0*/  IMAD.WIDE.U32 R8, R27, 0x4, R2.reuse ;  /* 0x000000041b087825 */ /* 0x100fe200078e0002 */
[----:B------:R-:W-:Y:S01]  /*03c0*/  IADD3 R27, PT, PT, R15, -0x8, RZ ;  /* 0xfffffff80f1b7810 */ /* 0x000fe20007ffe0ff */
[----:B------:R-:W4:Y:S02]  /*03d0*/  LDG.E R6, desc[UR8][R6.64] ;  /* 0x0000000806067981 */ /* 0x000f24000c1e1900 */
[----:B------:R-:W-:-:S02]  /*03e0*/  IMAD.WIDE.U32 R10, R11, 0x4, R2 ;  /* 0x000000040b0a7825 */ /* 0x000fc400078e0002 */
[----:B------:R-:W4:Y:S02]  /*03f0*/  LDG.E R8, desc[UR8][R8.64] ;  /* 0x0000000808087981 */ /* 0x000f24000c1e1900 */
[----:B------:R-:W-:Y:S02]  /*0400*/  IMAD.WIDE.U32 R2, R27, 0x4, R2 ;  /* 0x000000041b027825 */ /* 0x000fe400078e0002 */
[----:B------:R-:W4:Y:S04]  /*0410*/  LDG.E R10, desc[UR8][R10.64] ;  /* 0x000000080a0a7981 */ /* 0x000f28000c1e1900 */
[----:B------:R-:W4:Y:S01]  /*0420*/  LDG.E R2, desc[UR8][R2.64] ;  /* 0x0000000802027981 */ /* 0x000f22000c1e1900 */
[----:B------:R-:W-:Y:S01]  /*0430*/  UIADD3 UR4, UPT, UPT, UR4, 0x10, URZ ;  /* 0x0000001004047890 */ /* 0x000fe2000fffe0ff */
[----:B------:R-:W-:-:S03]  /*0440*/  IADD3 R15, PT, PT, R15, -0x10, RZ ;  /* 0xfffffff00f0f7810 */ /* 0x000fc60007ffe0ff */
[----:B------:R-:W-:Y:S01]  /*0450*/  UISETP.NE.AND UP0, UPT, UR4, URZ, UPT ;  /* 0x000000ff0400728c */ /* 0x000fe2000bf05270 */
[----:B--2---:R-:W-:-:S04]  /*0460*/  FADD R23, R23, R0 ;  /* 0x0000000017177221 */ /* 0x004fc80000000000 */
[----:B---3--:R-:W-:-:S04]  /*0470*/  FADD R22, R23, R22 ;  /* 0x0000001617167221 */ /* 0x008fc80000000000 */
[----:B-----5:R-:W-:-:S04]  /*0480*/  FADD R21, R22, R21 ;  /* 0x0000001516157221 */ /* 0x020fc80000000000 */
[----:B------:R-:W-:-:S04]  /*0490*/  FADD R20, R21, R20 ;  /* 0x0000001415147221 */ /* 0x000fc80000000000 */
[----:B------:R-:W-:-:S04]  /*04a0*/  FADD R19, R20, R19 ;  /* 0x0000001314137221 */ /* 0x000fc80000000000 */
[----:B------:R-:W-:-:S04]  /*04b0*/  FADD R18, R19, R18 ;  /* 0x0000001213127221 */ /* 0x000fc80000000000 */
[----:B------:R-:W-:-:S04]  /*04c0*/  FADD R17, R18, R17 ;  /* 0x0000001112117221 */ /* 0x000fc80000000000 */
[----:B------:R-:W-:-:S04]  /*04d0*/  FADD R17, R17, R16 ;  /* 0x0000001011117221 */ /* 0x000fc80000000000 */
[----:B------:R-:W-:-:S04]  /*04e0*/  FADD R17, R17, R14 ;  /* 0x0000000e11117221 */ /* 0x000fc80000000000 */
[----:B------:R-:W-:-:S04]  /*04f0*/  FADD R17, R17, R24 ;  /* 0x0000001811117221 */ /* 0x000fc80000000000 */
[----:B------:R-:W-:-:S04]  /*0500*/  FADD R17, R17, R12 ;  /* 0x0000000c11117221 */ /* 0x000fc80000000000 */
[----:B----4-:R-:W-:-:S04]  /*0510*/  FADD R17, R17, R4 ;  /* 0x0000000411117221 */ /* 0x010fc80000000000 */
[----:B------:R-:W-:-:S04]  /*0520*/  FADD R17, R17, R6 ;  /* 0x0000000611117221 */ /* 0x000fc80000000000 */
[----:B------:R-:W-:-:S04]  /*0530*/  FADD R17, R17, R8 ;  /* 0x0000000811117221 */ /* 0x000fc80000000000 */
[----:B------:R-:W-:-:S04]  /*0540*/  FADD R17, R17, R10 ;  /* 0x0000000a11117221 */ /* 0x000fc80000000000 */
[----:B------:R-:W-:Y:S01]  /*0550*/  FADD R0, R17, R2 ;  /* 0x0000000211007221 */ /* 0x000fe20000000000 */
[----:B------:R-:W-:Y:S06]  /*0560*/  BRA.U UP0, `(.L_x_2) ;  /* 0xfffffff900f07547 */ /* 0x000fec000b83ffff */
[----:B------:R-:W-:-:S07]  /*0570*/  IADD3 R15, PT, PT, R15, 0x7, RZ ;  /* 0x000000070f0f7810 */ /* 0x000fce0007ffe0ff */
.L_x_1:
[----:B------:R-:W-:-:S09]  /*0580*/  UISETP.NE.AND UP0, UPT, UR5, URZ, UPT ;  /* 0x000000ff0500728c */ /* 0x000fd2000bf05270 */
[----:B------:R-:W-:Y:S05]  /*0590*/  BRA.U !UP0, `(.L_x_0) ;  /* 0x0000000508147547 */ /* 0x000fea000b800000 */
[----:B------:R-:W-:Y:S02]  /*05a0*/  UISETP.GE.U32.AND UP0, UPT, UR5, 0x8, UPT ;  /* 0x000000080500788c */ /* 0x000fe4000bf06070 */
[----:B------:R-:W-:-:S04]  /*05b0*/  ULOP3.LUT UR6, UR7, 0x7, URZ, 0xc0, !UPT ;  /* 0x0000000707067892 */ /* 0x000fc8000f8ec0ff */
[----:B------:R-:W-:-:S03]  /*05c0*/  UISETP.NE.AND UP1, UPT, UR6, URZ, UPT ;  /* 0x000000ff0600728c */ /* 0x000fc6000bf25270 */
[----:B------:R-:W-:Y:S08]  /*05d0*/  BRA.U !UP0, `(.L_x_3) ;  /* 0x0000000108847547 */ /* 0x000ff0000b800000 */
[----:B0-----:R-:W0:Y:S01]  /*05e0*/  LDC.64 R2, c[0x0][0x390] ;  /* 0x0000e400ff027b82 */ /* 0x001e220000000a00 */
[C---:B------:R-:W-:Y:S02]  /*05f0*/  IADD3 R9, PT, PT, R15.reuse, -0x1, RZ ;  /* 0xffffffff0f097810 */ /* 0x040fe40007ffe0ff */
[C---:B------:R-:W-:Y:S02]  /*0600*/  IADD3 R11, PT, PT, R15.reuse, -0x2, RZ ;  /* 0xfffffffe0f0b7810 */ /* 0x040fe40007ffe0ff */
[C---:B------:R-:W-:Y:S02]  /*0610*/  IADD3 R13, PT, PT, R15.reuse, -0x3, RZ ;  /* 0xfffffffd0f0d7810 */ /* 0x040fe40007ffe0ff */
[C---:B------:R-:W-:Y:S02]  /*0620*/  IADD3 R17, PT, PT, R15.reuse, -0x4, RZ ;  /* 0xfffffffc0f117810 */ /* 0x040fe40007ffe0ff */
[C---:B------:R-:W-:Y:S01]  /*0630*/  IADD3 R19, PT, PT, R15.reuse, -0x5, RZ ;  /* 0xfffffffb0f137810 */ /* 0x040fe20007ffe0ff */
[----:B0-----:R-:W-:-:S04]  /*0640*/  IMAD.WIDE.U32 R6, R15, 0x4, R2 ;  /* 0x000000040f067825 */ /* 0x001fc800078e0002 */
[--C-:B------:R-:W-:Y:S01]  /*0650*/  IMAD.WIDE.U32 R8, R9, 0x4, R2.reuse ;  /* 0x0000000409087825 */ /* 0x100fe200078e0002 */
[----:B------:R0:W2:Y:S03]  /*0660*/  LDG.E R5, desc[UR8][R6.64] ;  /* 0x0000000806057981 */ /* 0x0000a6000c1e1900 */
[--C-:B------:R-:W-:Y:S01]  /*0670*/  IMAD.WIDE.U32 R10, R11, 0x4, R2.reuse ;  /* 0x000000040b0a7825 */ /* 0x100fe200078e0002 */
[----:B------:R1:W3:Y:S03]  /*0680*/  LDG.E R4, desc[UR8][R8.64] ;  /* 0x0000000808047981 */ /* 0x0002e6000c1e1900 */
[--C-:B------:R-:W-:Y:S02]  /*0690*/  IMAD.WIDE.U32 R12, R13, 0x4, R2.reuse ;  /* 0x000000040d0c7825 */ /* 0x100fe400078e0002 */
[----:B------:R-:W4:Y:S02]  /*06a0*/  LDG.E R11, desc[UR8][R10.64] ;  /* 0x000000080a0b7981 */ /* 0x000f24000c1e1900 */
[--C-:B------:R-:W-:Y:S01]  /*06b0*/  IMAD.WIDE.U32 R16, R17, 0x4, R2.reuse ;  /* 0x0000000411107825 */ /* 0x100fe200078e0002 */
[----:B------:R-:W-:Y:S01]  /*06c0*/  IADD3 R21, PT, PT, R15, -0x6, RZ ;  /* 0xfffffffa0f157810 */ /* 0x000fe20007ffe0ff */
[----:B------:R-:W5:Y:S02]  /*06d0*/  LDG.E R13, desc[UR8][R12.64] ;  /* 0x000000080c0d7981 */ /* 0x000f64000c1e1900 */
[--C-:B0-----:R-:W-:Y:S01]  /*06e0*/  IMAD.WIDE.U32 R6, R19, 0x4, R2.reuse ;  /* 0x0000000413067825 */ /* 0x101fe200078e0002 */
[----:B------:R-:W-:Y:S01]  /*06f0*/  IADD3 R19, PT, PT, R15, -0x7, RZ ;  /* 0xfffffff90f137810 */ /* 0x000fe20007ffe0ff */
[----:B------:R-:W5:Y:S02]  /*0700*/  LDG.E R17, desc[UR8][R16.64] ;  /* 0x0000000810117981 */ /* 0x000f64000c1e1900 */
[----:B-1----:R-:W-:-:S02]  /*0710*/  IMAD.WIDE.U32 R8, R21, 0x4, R2 ;  /* 0x0000000415087825 */ /* 0x002fc400078e0002 */
[----:B------:R-:W5:Y:S02]  /*0720*/  LDG.E R7, desc[UR8][R6.64] ;  /* 0x0000000806077981 */ /* 0x000f64000c1e1900 */
[----:B------:R-:W-:Y:S02]  /*0730*/  IMAD.WIDE.U32 R2, R19, 0x4, R2 ;  /* 0x0000000413027825 */ /* 0x000fe400078e0002 */
[----:B------:R-:W5:Y:S04]  /*0740*/  LDG.E R9, desc[UR8][R8.64] ;  /* 0x0000000808097981 */ /* 0x000f68000c1e1900 */
[----:B------:R-:W5:Y:S01]  /*0750*/  LDG.E R3, desc[UR8][R2.64] ;  /* 0x0000000802037981 */ /* 0x000f62000c1e1900 */
[----:B------:R-:W-:Y:S01]  /*0760*/  IADD3 R15, PT, PT, R15, -0x8, RZ ;  /* 0xfffffff80f0f7810 */ /* 0x000fe20007ffe0ff */
[----:B--2---:R-:W-:-:S04]  /*0770*/  FADD R5, R0, R5 ;  /* 0x0000000500057221 */ /* 0x004fc80000000000 */
[----:B---3--:R-:W-:-:S04]  /*0780*/  FADD R4, R5, R4 ;  /* 0x0000000405047221 */ /* 0x008fc80000000000 */
[----:B----4-:R-:W-:-:S04]  /*0790*/  FADD R4, R4, R11 ;  /* 0x0000000b04047221 */ /* 0x010fc80000000000 */
[----:B-----5:R-:W-:-:S04]  /*07a0*/  FADD R4, R4, R13 ;  /* 0x0000000d04047221 */ /* 0x020fc80000000000 */
[----:B------:R-:W-:-:S04]  /*07b0*/  FADD R4, R4, R17 ;  /* 0x0000001104047221 */ /* 0x000fc80000000000 */
[----:B------:R-:W-:-:S04]  /*07c0*/  FADD R4, R4, R7 ;  /* 0x0000000704047221 */ /* 0x000fc80000000000 */
[----:B------:R-:W-:-:S04]  /*07d0*/  FADD R4, R4, R9 ;  /* 0x0000000904047221 */ /* 0x000fc80000000000 */
[----:B------:R-:W-:-:S07]  /*07e0*/  FADD R0, R4, R3 ;  /* 0x0000000304007221 */ /* 0x000fce0000000000 */
.L_x_3:
        /* <DEDUP_REMOVED lines=8> */
[C---:B------:R-:W-:Y:S01]  /*0870*/  IADD3 R11, PT, PT, R15.reuse, -0x3, RZ ;  /* 0xfffffffd0f0b7810 */ /* 0x040fe20007ffe0ff */
[----:B0-----:R-:W-:-:S04]  /*0880*/  IMAD.WIDE.U32 R4, R15, 0x4, R2 ;  /* 0x000000040f047825 */ /* 0x001fc800078e0002 */
[--C-:B------:R-:W-:Y:S02]  /*0890*/  IMAD.WIDE.U32 R6, R7, 0x4, R2.reuse ;  /* 0x0000000407067825 */ /* 0x100fe400078e0002 */
[----:B------:R-:W2:Y:S02]  /*08a0*/  LDG.E R5, desc[UR8][R4.64] ;  /* 0x0000000804057981 */ /* 0x000ea4000c1e1900 */
[--C-:B------:R-:W-:Y:S02]  /*08b0*/  IMAD.WIDE.U32 R8, R9, 0x4, R2.reuse ;  /* 0x0000000409087825 */ /* 0x100fe400078e0002 */
[----:B------:R-:W3:Y:S02]  /*08c0*/  LDG.E R7, desc[UR8][R6.64] ;  /* 0x0000000806077981 */ /* 0x000ee4000c1e1900 */
[----:B------:R-:W-:Y:S02]  /*08d0*/  IMAD.WIDE.U32 R2, R11, 0x4, R2 ;  /* 0x000000040b027825 */ /* 0x000fe400078e0002 */
[----:B------:R-:W4:Y:S04]  /*08e0*/  LDG.E R9, desc[UR8][R8.64] ;  /* 0x0000000808097981 */ /* 0x000f28000c1e1900 */
[----:B------:R-:W5:Y:S01]  /*08f0*/  LDG.E R3, desc[UR8][R2.64] ;  /* 0x0000000802037981 */ /* 0x000f62000c1e1900 */
[----:B------:R-:W-:Y:S01]  /*0900*/  IADD3 R15, PT, PT, R15, -0x4, RZ ;  /* 0xfffffffc0f0f7810 */ /* 0x000fe20007ffe0ff */
[----:B--2---:R-:W-:-:S04]  /*0910*/  FADD R0, R0, R5 ;  /* 0x0000000500007221 */ /* 0x004fc80000000000 */
[----:B---3--:R-:W-:-:S04]  /*0920*/  FADD R0, R0, R7 ;  /* 0x0000000700007221 */ /* 0x008fc80000000000 */
[----:B----4-:R-:W-:-:S04]  /*0930*/  FADD R0, R0, R9 ;  /* 0x0000000900007221 */ /* 0x010fc80000000000 */
[----:B-----5:R-:W-:-:S07]  /*0940*/  FADD R0, R0, R3 ;  /* 0x0000000300007221 */ /* 0x020fce0000000000 */
.L_x_4:
[----:B------:R-:W-:Y:S05]  /*0950*/  BRA.U !UP1, `(.L_x_0) ;  /* 0x0000000109247547 */ /* 0x000fea000b800000 */
[----:B------:R-:W1:Y:S01]  /*0960*/  LDC.64 R4, c[0x0][0x390] ;  /* 0x0000e400ff047b82 */ /* 0x000e620000000a00 */
[----:B------:R-:W-:-:S12]  /*0970*/  UIADD3 UR4, UPT, UPT, -UR4, URZ, URZ ;  /* 0x000000ff04047290 */ /* 0x000fd8000fffe1ff */
.L_x_5:
[----:B01----:R-:W-:-:S06]  /*0980*/  IMAD.WIDE.U32 R2, R15, 0x4, R4 ;  /* 0x000000040f027825 */ /* 0x003fcc00078e0004 */
[----:B------:R-:W2:Y:S01]  /*0990*/  LDG.E R3, desc[UR8][R2.64] ;  /* 0x0000000802037981 */ /* 0x000ea2000c1e1900 */
[----:B------:R-:W-:Y:S01]  /*09a0*/  UIADD3 UR4, UPT, UPT, UR4, 0x1, URZ ;  /* 0x0000000104047890 */ /* 0x000fe2000fffe0ff */
[----:B------:R-:W-:-:S03]  /*09b0*/  IADD3 R15, PT, PT, R15, -0x1, RZ ;  /* 0xffffffff0f0f7810 */ /* 0x000fc60007ffe0ff */
[----:B------:R-:W-:Y:S01]  /*09c0*/  UISETP.NE.AND UP0, UPT, UR4, URZ, UPT ;  /* 0x000000ff0400728c */ /* 0x000fe2000bf05270 */
[----:B--2---:R-:W-:-:S08]  /*09d0*/  FADD R0, R3, R0 ;  /* 0x0000000003007221 */ /* 0x004fd00000000000 */
[----:B------:R-:W-:Y:S05]  /*09e0*/  BRA.U UP0, `(.L_x_5) ;  /* 0xfffffffd00e47547 */ /* 0x000fea000b83ffff */
.L_x_0:
[----:B------:R-:W1:Y:S01]  /*09f0*/  S2R R7, SR_TID.X ;  /* 0x0000000000077919 */ /* 0x000e620000002100 */
[----:B0-----:R-:W0:Y:S01]  /*0a00*/  LDC.64 R2, c[0x0][0x388] ;  /* 0x0000e200ff027b82 */ /* 0x001e220000000a00 */
[----:B------:R-:W1:Y:S01]  /*0a10*/  LDCU UR4, c[0x0][0x360] ;  /* 0x00006c00ff0477ac */ /* 0x000e620008000800 */
[----:B------:R-:W1:Y:S02]  /*0a20*/  S2R R4, SR_CTAID.X ;  /* 0x0000000000047919 */ /* 0x000e640000002500 */
[----:B-1----:R-:W-:Y:S01]  /*0a30*/  IMAD R7, R4, UR4, R7 ;  /* 0x0000000404077c24 */ /* 0x002fe2000f8e0207 */
[----:B------:R-:W1:Y:S03]  /*0a40*/  LDCU UR4, c[0x0][0x384] ;  /* 0x00007080ff0477ac */ /* 0x000e660008000800 */
[----:B------:R-:W2:Y:S01]  /*0a50*/  LDC.64 R4, c[0x0][0x390] ;  /* 0x0000e400ff047b82 */ /* 0x000ea20000000a00 */
[----:B0-----:R-:W-:-:S06]  /*0a60*/  IMAD.WIDE R2, R7, 0x4, R2 ;  /* 0x0000000407027825 */ /* 0x001fcc00078e0202 */
[----:B------:R-:W1:Y:S01]  /*0a70*/  LDG.E R3, desc[UR8][R2.64] ;  /* 0x0000000802037981 */ /* 0x000e62000c1e1900 */
[----:B------:R-:W-:-:S05]  /*0a80*/  IADD3.X R7, PT, PT, R7, UR7, RZ, PT, !PT ;  /* 0x0000000707077c10 */ /* 0x000fca000bffe4ff */
[----:B--2---:R-:W-:-:S04]  /*0a90*/  IMAD.WIDE.U32 R4, R7, 0x4, R4 ;  /* 0x0000000407047825 */ /* 0x004fc800078e0004 */
[----:B-1----:R-:W-:-:S05]  /*0aa0*/  FFMA R7, R3, UR4, R0 ;  /* 0x0000000403077c23 */ /* 0x002fca0008000000 */
[----:B------:R-:W-:Y:S01]  /*0ab0*/  STG.E desc[UR8][R4.64], R7 ;  /* 0x0000000704007986 */ /* 0x000fe2000c101908 */
[----:B------:R-:W-:Y:S05]  /*0ac0*/  EXIT ;  /* 0x000000000000794d */ /* 0x000fea0003800000 */
.L_x_6:
[----:B------:R-:W-:-:S00]  /*0ad0*/  BRA `(.L_x_6) ;  /* 0xfffffffc00fc7947 */ /* 0x000fc0000383ffff */
[----:B------:R-:W-:-:S00]  /*0ae0*/  NOP ;  /* 0x0000000000007918 */ /* 0x000fc00000000000 */
        /* <DEDUP_REMOVED lines=9> */
.L_x_7:


//--------------------- .nv.shared.reserved.0     --------------------------
	.section	.nv.shared.reserved.0,"aw",@nobits
	.weak		__nv_reservedSMEM_offset_0_alias
	.size		__nv_reservedSMEM_offset_0_alias, 0, 64
	.other		__nv_reservedSMEM_offset_0_alias,@"STO_CUDA_RESERVED_SHARED STV_DEFAULT"
__nv_reservedSMEM_offset_0_alias:
	.zero		0
	.zero		64


//--------------------- .nv.constant0._Z5saxpyjfPfS_ --------------------------
	.section	.nv.constant0._Z5saxpyjfPfS_,"a",@progbits
	.sectionflags	@""
	.align	4
.nv.constant0._Z5saxpyjfPfS_:
	.zero		920


//--------------------- SYMBOLS --------------------------

	.type		.nv.reservedSmem.offset0,@object
	.size		.nv.reservedSmem.offset0,0x4
